//
// Generated by NVIDIA NVVM Compiler
//
// Compiler Build ID: CL-36424714
// Cuda compilation tools, release 13.0, V13.0.88
// Based on NVVM 20.0.0
//

.version 9.0
.target sm_100
.address_size 64

	// .globl	_Z23kernel_compute_distancePdPKdm
.const .align 8 .f64 device_b = 0d4023BCF07BFE7E20;

.visible .entry _Z23kernel_compute_distancePdPKdm(
	.param .u64 .ptr .align 1 _Z23kernel_compute_distancePdPKdm_param_0,
	.param .u64 .ptr .align 1 _Z23kernel_compute_distancePdPKdm_param_1,
	.param .u64 _Z23kernel_compute_distancePdPKdm_param_2
)
{
	.reg .pred 	%p<11>;
	.reg .b32 	%r<16>;
	.reg .b32 	%f<67>;
	.reg .b64 	%rd<11>;
	.reg .b64 	%fd<6>;

	ld.param.u64 	%rd2, [_Z23kernel_compute_distancePdPKdm_param_0];
	ld.param.u64 	%rd3, [_Z23kernel_compute_distancePdPKdm_param_1];
	ld.param.u64 	%rd4, [_Z23kernel_compute_distancePdPKdm_param_2];
	mov.u32 	%r1, %ctaid.x;
	mov.u32 	%r2, %ntid.x;
	mov.u32 	%r3, %tid.x;
	mad.lo.s32 	%r4, %r1, %r2, %r3;
	cvt.s64.s32 	%rd1, %r4;
	setp.le.u64 	%p1, %rd4, %rd1;
	@%p1 bra 	$L__BB0_7;
	cvta.to.global.u64 	%rd5, %rd3;
	shl.b64 	%rd6, %rd1, 3;
	add.s64 	%rd7, %rd5, %rd6;
	ld.global.f64 	%fd1, [%rd7];
	cvt.rn.f32.f64 	%f1, %fd1;
	abs.f32 	%f2, %f1;
	setp.eq.f32 	%p2, %f1, 0f3F800000;
	mov.f32 	%f66, 0f3F800000;
	@%p2 bra 	$L__BB0_6;
	setp.num.f32 	%p3, %f2, %f2;
	@%p3 bra 	$L__BB0_4;
	mov.f32 	%f63, 0f40000000;
	add.rn.f32 	%f66, %f1, %f63;
	bra.uni 	$L__BB0_6;
$L__BB0_4:
	setp.lt.f32 	%p4, %f2, 0f00800000;
	mul.f32 	%f8, %f2, 0f4B800000;
	selp.f32 	%f9, %f8, %f2, %p4;
	mov.b32 	%r5, %f9;
	add.s32 	%r6, %r5, -1060439283;
	and.b32  	%r7, %r6, -8388608;
	sub.s32 	%r8, %r5, %r7;
	mov.b32 	%f10, %r8;
	cvt.rn.f32.s32 	%f11, %r7;
	selp.f32 	%f12, 0fC1C00000, 0f00000000, %p4;
	fma.rn.f32 	%f13, %f11, 0f34000000, %f12;
	add.f32 	%f14, %f10, 0fBF800000;
	add.f32 	%f15, %f10, 0f3F800000;
	rcp.approx.ftz.f32 	%f16, %f15;
	add.f32 	%f17, %f14, %f14;
	mul.f32 	%f18, %f17, %f16;
	mul.f32 	%f19, %f18, %f18;
	neg.f32 	%f20, %f18;
	sub.f32 	%f21, %f14, %f18;
	add.f32 	%f22, %f21, %f21;
	fma.rn.f32 	%f23, %f20, %f14, %f22;
	mul.rn.f32 	%f24, %f16, %f23;
	fma.rn.f32 	%f25, %f19, 0f3A2C32E4, 0f3B52E7DB;
	fma.rn.f32 	%f26, %f25, %f19, 0f3C93BB73;
	fma.rn.f32 	%f27, %f26, %f19, 0f3DF6384F;
	mul.rn.f32 	%f28, %f27, %f19;
	fma.rn.f32 	%f29, %f18, 0f3FB8AA3B, %f13;
	mul.f32 	%f30, %f28, 0f40400000;
	sub.f32 	%f31, %f13, %f29;
	fma.rn.f32 	%f32, %f18, 0f3FB8AA3B, %f31;
	fma.rn.f32 	%f33, %f24, 0f3FB8AA3B, %f32;
	fma.rn.f32 	%f34, %f18, 0f32A55E34, %f33;
	fma.rn.f32 	%f35, %f30, %f24, %f34;
	fma.rn.f32 	%f36, %f28, %f18, %f35;
	add.rn.f32 	%f37, %f29, %f36;
	mov.f32 	%f38, 0f40000000;
	mul.rn.f32 	%f39, %f37, %f38;
	cvt.rni.f32.f32 	%f40, %f39;
	sub.f32 	%f41, %f39, %f40;
	neg.f32 	%f42, %f39;
	fma.rn.f32 	%f43, %f37, 0f40000000, %f42;
	neg.f32 	%f44, %f29;
	add.rn.f32 	%f45, %f37, %f44;
	neg.f32 	%f46, %f45;
	add.rn.f32 	%f47, %f36, %f46;
	fma.rn.f32 	%f48, %f47, 0f40000000, %f43;
	add.f32 	%f49, %f41, %f48;
	setp.gt.f32 	%p5, %f40, 0f00000000;
	selp.b32 	%r9, 0, -2097152000, %p5;
	setp.neu.f32 	%p6, %f1, 0f00000000;
	setp.neu.f32 	%p7, %f2, 0f7F800000;
	setp.lt.f32 	%p8, %f39, 0f00000000;
	selp.f32 	%f50, 0f00000000, 0f7F800000, %p8;
	abs.f32 	%f51, %f39;
	setp.gt.f32 	%p9, %f51, 0f43180000;
	cvt.rzi.s32.f32 	%r10, %f40;
	shl.b32 	%r11, %r10, 23;
	sub.s32 	%r12, %r11, %r9;
	mov.b32 	%f52, %r12;
	add.s32 	%r13, %r9, 2130706432;
	mov.b32 	%f53, %r13;
	fma.rn.f32 	%f54, %f49, 0f391FCB8E, 0f3AAF85ED;
	fma.rn.f32 	%f55, %f54, %f49, 0f3C1D9856;
	fma.rn.f32 	%f56, %f55, %f49, 0f3D6357BB;
	fma.rn.f32 	%f57, %f56, %f49, 0f3E75FDEC;
	fma.rn.f32 	%f58, %f57, %f49, 0f3F317218;
	fma.rn.f32 	%f59, %f58, %f49, 0f3F800000;
	mul.f32 	%f60, %f59, %f53;
	mul.f32 	%f61, %f60, %f52;
	selp.f32 	%f66, %f50, %f61, %p9;
	and.pred  	%p10, %p6, %p7;
	@%p10 bra 	$L__BB0_6;
	add.f32 	%f62, %f1, %f1;
	mov.b32 	%r14, %f62;
	and.b32  	%r15, %r14, 2147483647;
	mov.b32 	%f66, %r15;
$L__BB0_6:
	cvt.f64.f32 	%fd2, %f66;
	ld.const.f64 	%fd3, [device_b];
	add.f64 	%fd4, %fd3, %fd2;
	cvt.rn.f32.f64 	%f64, %fd4;
	sqrt.rn.f32 	%f65, %f64;
	cvt.f64.f32 	%fd5, %f65;
	cvta.to.global.u64 	%rd8, %rd2;
	add.s64 	%rd10, %rd8, %rd6;
	st.global.f64 	[%rd10], %fd5;
$L__BB0_7:
	ret;

}


// ===== COMPILED SASS (sm_100) =====

	.target	sm_100

	.elftype	@"ET_EXEC"


//--------------------- .note.nv.tkinfo           --------------------------
	.section	.note.nv.tkinfo,"",@"SHT_NOTE"
	.sectionflags	@"SHF_NOTE_NV_TKINFO"
	.tkinfo
        /*0018*/ 	.word	0x00000002
        /*0030*/ 	.string	""
        /*0030*/ 	.string	"ptxas"
        /*0030*/ 	.string	"Cuda compilation tools, release 13.0, V13.0.88"
        /*0030*/ 	.string	"Build cuda_13.0.r13.0/compiler.36424714_0"
        /*0030*/ 	.string	"-arch sm_100 -m 64 "



//--------------------- .note.nv.cuinfo           --------------------------
	.section	.note.nv.cuinfo,"",@"SHT_NOTE"
	.sectionflags	@"SHF_NOTE_NV_CUINFO"
        /*0018*/ 	.short	0x0002
        /*001a*/ 	.short	0x0064
        /*001c*/ 	.short	0x0082
	.zero		2


//--------------------- .nv.info                  --------------------------
	.section	.nv.info,"",@"SHT_CUDA_INFO"
	.align	4


	//----- nvinfo : EIATTR_REGCOUNT
	.align		4
        /*0000*/ 	.byte	0x04, 0x2f
        /*0002*/ 	.short	(.L_2 - .L_1)
	.align		4
.L_1:
        /*0004*/ 	.word	index@(_Z23kernel_compute_distancePdPKdm)
        /*0008*/ 	.word	0x00000010


	//----- nvinfo : EIATTR_FRAME_SIZE
	.align		4
.L_2:
        /*000c*/ 	.byte	0x04, 0x11
        /*000e*/ 	.short	(.L_4 - .L_3)
	.align		4
.L_3:
        /*0010*/ 	.word	index@($__internal_0_$__cuda_sm20_sqrt_rn_f32_slowpath)
        /*0014*/ 	.word	0x00000000


	//----- nvinfo : EIATTR_FRAME_SIZE
	.align		4
.L_4:
        /*0018*/ 	.byte	0x04, 0x11
        /*001a*/ 	.short	(.L_6 - .L_5)
	.align		4
.L_5:
        /*001c*/ 	.word	index@(_Z23kernel_compute_distancePdPKdm)
        /*0020*/ 	.word	0x00000000


	//----- nvinfo : EIATTR_MIN_STACK_SIZE
	.align		4
.L_6:
        /*0024*/ 	.byte	0x04, 0x12
        /*0026*/ 	.short	(.L_8 - .L_7)
	.align		4
.L_7:
        /*0028*/ 	.word	index@(_Z23kernel_compute_distancePdPKdm)
        /*002c*/ 	.word	0x00000000
.L_8:


//--------------------- .nv.compat                --------------------------
	.section	.nv.compat,"",@"SHT_CUDA_COMPAT_INFO"
	.align	4
        /*0000*/ 	.byte	0x02, 0x09, 0x00, 0x00, 0x02, 0x02, 0x01, 0x00, 0x02, 0x05, 0x05, 0x00, 0x03, 0x07, 0x01, 0x01
        /*0010*/ 	.byte	0x02, 0x03, 0x00, 0x00, 0x02, 0x06, 0x01, 0x00, 0x04, 0x0b, 0x08, 0x00, 0x01, 0x00, 0x00, 0x00
        /*0020*/ 	.byte	0x00, 0x00, 0x00, 0x00


//--------------------- .nv.info._Z23kernel_compute_distancePdPKdm --------------------------
	.section	.nv.info._Z23kernel_compute_distancePdPKdm,"",@"SHT_CUDA_INFO"
	.sectionflags	@""
	.align	4


	//----- nvinfo : EIATTR_CUDA_API_VERSION
	.align		4
        /*0000*/ 	.byte	0x04, 0x37
        /*0002*/ 	.short	(.L_10 - .L_9)
.L_9:
        /*0004*/ 	.word	0x00000082


	//----- nvinfo : EIATTR_KPARAM_INFO
	.align		4
.L_10:
        /*0008*/ 	.byte	0x04, 0x17
        /*000a*/ 	.short	(.L_12 - .L_11)
.L_11:
        /*000c*/ 	.word	0x00000000
        /*0010*/ 	.short	0x0002
        /*0012*/ 	.short	0x0010
        /*0014*/ 	.byte	0x00, 0xf0, 0x21, 0x00


	//----- nvinfo : EIATTR_KPARAM_INFO
	.align		4
.L_12:
        /*0018*/ 	.byte	0x04, 0x17
        /*001a*/ 	.short	(.L_14 - .L_13)
.L_13:
        /*001c*/ 	.word	0x00000000
        /*0020*/ 	.short	0x0001
        /*0022*/ 	.short	0x0008
        /*0024*/ 	.byte	0x00, 0xf5, 0x21, 0x00


	//----- nvinfo : EIATTR_KPARAM_INFO
	.align		4
.L_14:
        /*0028*/ 	.byte	0x04, 0x17
        /*002a*/ 	.short	(.L_16 - .L_15)
.L_15:
        /*002c*/ 	.word	0x00000000
        /*0030*/ 	.short	0x0000
        /*0032*/ 	.short	0x0000
        /*0034*/ 	.byte	0x00, 0xf5, 0x21, 0x00


	//----- nvinfo : EIATTR_SPARSE_MMA_MASK
	.align		4
.L_16:
        /*0038*/ 	.byte	0x03, 0x50
        /*003a*/ 	.short	0x0000


	//----- nvinfo : EIATTR_MAXREG_COUNT
	.align		4
        /*003c*/ 	.byte	0x03, 0x1b
        /*003e*/ 	.short	0x00ff


	//----- nvinfo : EIATTR_MERCURY_ISA_VERSION
	.align		4
        /*0040*/ 	.byte	0x03, 0x5f
        /*0042*/ 	.short	0x0101


	//----- nvinfo : EIATTR_VRC_CTA_INIT_COUNT
	.align		4
        /*0044*/ 	.byte	0x02, 0x4a
	.zero		1
	.zero		1


	//----- nvinfo : EIATTR_EXIT_INSTR_OFFSETS
	.align		4
        /*0048*/ 	.byte	0x04, 0x1c
        /*004a*/ 	.short	(.L_18 - .L_17)


	//   ....[0]....
.L_17:
        /*004c*/ 	.word	0x00000090


	//   ....[1]....
        /*0050*/ 	.word	0x000006f0


	//----- nvinfo : EIATTR_CRS_STACK_SIZE
	.align		4
.L_18:
        /*0054*/ 	.byte	0x04, 0x1e
        /*0056*/ 	.short	(.L_20 - .L_19)
.L_19:
        /*0058*/ 	.word	0x00000000


	//----- nvinfo : EIATTR_CBANK_PARAM_SIZE
	.align		4
.L_20:
        /*005c*/ 	.byte	0x03, 0x19
        /*005e*/ 	.short	0x0018


	//----- nvinfo : EIATTR_PARAM_CBANK
	.align		4
        /*0060*/ 	.byte	0x04, 0x0a
        /*0062*/ 	.short	(.L_22 - .L_21)
	.align		4
.L_21:
        /*0064*/ 	.word	index@(.nv.constant0._Z23kernel_compute_distancePdPKdm)
        /*0068*/ 	.short	0x0380
        /*006a*/ 	.short	0x0018


	//----- nvinfo : EIATTR_SW_WAR
	.align		4
.L_22:
        /*006c*/ 	.byte	0x04, 0x36
        /*006e*/ 	.short	(.L_24 - .L_23)
.L_23:
        /*0070*/ 	.word	0x00000008
.L_24:


//--------------------- .nv.callgraph             --------------------------
	.section	.nv.callgraph,"",@"SHT_CUDA_CALLGRAPH"
	.align	4
	.sectionentsize	8
	.align		4
        /*0000*/ 	.word	0x00000000
	.align		4
        /*0004*/ 	.word	0xffffffff
	.align		4
        /*0008*/ 	.word	0x00000000
	.align		4
        /*000c*/ 	.word	0xfffffffe
	.align		4
        /*0010*/ 	.word	0x00000000
	.align		4
        /*0014*/ 	.word	0xfffffffd
	.align		4
        /*0018*/ 	.word	0x00000000
	.align		4
        /*001c*/ 	.word	0xfffffffc


//--------------------- .nv.constant3             --------------------------
	.section	.nv.constant3,"a",@progbits
	.align	8
.nv.constant3:
	.type		device_b,@object
	.size		device_b,(.L_0 - device_b)
device_b:
        /*0000*/ 	.byte	0x20, 0x7e, 0xfe, 0x7b, 0xf0, 0xbc, 0x23, 0x40
.L_0:


//--------------------- .text._Z23kernel_compute_distancePdPKdm --------------------------
	.section	.text._Z23kernel_compute_distancePdPKdm,"ax",@progbits
	.align	128
        .global         _Z23kernel_compute_distancePdPKdm
        .type           _Z23kernel_compute_distancePdPKdm,@function
        .size           _Z23kernel_compute_distancePdPKdm,(.L_x_7 - _Z23kernel_compute_distancePdPKdm)
        .other          _Z23kernel_compute_distancePdPKdm,@"STO_CUDA_ENTRY STV_DEFAULT"
_Z23kernel_compute_distancePdPKdm:
.text._Z23kernel_compute_distancePdPKdm:
[----:B------:R-:W-:Y:S01]  /*0000*/  LDC R1, c[0x0][0x37c] ;  /* 0x0000df00ff017b82 */ /* 0x000fe20000000800 */
[----:B------:R-:W0:Y:S07]  /*0010*/  S2R R3, SR_TID.X ;  /* 0x0000000000037919 */ /* 0x000e2e0000002100 */
[----:B------:R-:W0:Y:S01]  /*0020*/  S2UR UR4, SR_CTAID.X ;  /* 0x00000000000479c3 */ /* 0x000e220000002500 */
[----:B------:R-:W1:Y:S07]  /*0030*/  LDCU.64 UR6, c[0x0][0x390] ;  /* 0x00007200ff0677ac */ /* 0x000e6e0008000a00 */
[----:B------:R-:W0:Y:S02]  /*0040*/  LDC R2, c[0x0][0x360] ;  /* 0x0000d800ff027b82 */ /* 0x000e240000000800 */
[----:B0-----:R-:W-:-:S05]  /*0050*/  IMAD R2, R2, UR4, R3 ;  /* 0x0000000402027c24 */ /* 0x001fca000f8e0203 */
[----:B-1----:R-:W-:Y:S02]  /*0060*/  ISETP.GE.U32.AND P0, PT, R2, UR6, PT ;  /* 0x0000000602007c0c */ /* 0x002fe4000bf06070 */
[----:B------:R-:W-:-:S04]  /*0070*/  SHF.R.S32.HI R5, RZ, 0x1f, R2 ;  /* 0x0000001fff057819 */ /* 0x000fc80000011402 */
[----:B------:R-:W-:-:S13]  /*0080*/  ISETP.GE.U32.AND.EX P0, PT, R5, UR7, PT, P0 ;  /* 0x0000000705007c0c */ /* 0x000fda000bf06100 */
[----:B------:R-:W-:Y:S05]  /*0090*/  @P0 EXIT ;  /* 0x000000000000094d */ /* 0x000fea0003800000 */
[----:B------:R-:W0:Y:S01]  /*00a0*/  LDCU.64 UR6, c[0x0][0x388] ;  /* 0x00007100ff0677ac */ /* 0x000e220008000a00 */
[C---:B------:R-:W-:Y:S02]  /*00b0*/  SHF.L.U32 R3, R2.reuse, 0x3, RZ ;  /* 0x0000000302037819 */ /* 0x040fe400000006ff */
[----:B------:R-:W-:Y:S01]  /*00c0*/  SHF.L.U64.HI R2, R2, 0x3, R5 ;  /* 0x0000000302027819 */ /* 0x000fe20000010205 */
[----:B------:R-:W1:Y:S01]  /*00d0*/  LDCU.64 UR4, c[0x0][0x358] ;  /* 0x00006b00ff0477ac */ /* 0x000e620008000a00 */
[----:B0-----:R-:W-:-:S04]  /*00e0*/  IADD3 R4, P0, PT, R3, UR6, RZ ;  /* 0x0000000603047c10 */ /* 0x001fc8000ff1e0ff */
[----:B------:R-:W-:-:S06]  /*00f0*/  IADD3.X R5, PT, PT, R2, UR7, RZ, P0, !PT ;  /* 0x0000000702057c10 */ /* 0x000fcc00087fe4ff */
[----:B-1----:R-:W2:Y:S01]  /*0100*/  LDG.E.64 R4, desc[UR4][R4.64] ;  /* 0x0000000404047981 */ /* 0x002ea2000c1e1b00 */
[----:B------:R-:W-:Y:S01]  /*0110*/  BSSY.RECONVERGENT B0, `(.L_x_0) ;  /* 0x0000046000007945 */ /* 0x000fe20003800200 */
[----:B------:R-:W-:Y:S01]  /*0120*/  HFMA2 R6, -RZ, RZ, 1.875, 0 ;  /* 0x3f800000ff067431 */ /* 0x000fe200000001ff */
[----:B--2---:R-:W0:Y:S02]  /*0130*/  F2F.F32.F64 R0, R4 ;  /* 0x0000000400007310 */ /* 0x004e240000301000 */
[----:B0-----:R-:W-:-:S13]  /*0140*/  FSETP.NEU.AND P0, PT, R0, 1, PT ;  /* 0x3f8000000000780b */ /* 0x001fda0003f0d000 */
[----:B------:R-:W-:Y:S05]  /*0150*/  @!P0 BRA `(.L_x_1) ;  /* 0x0000000400048947 */ /* 0x000fea0003800000 */
[----:B------:R-:W-:-:S13]  /*0160*/  FSETP.NAN.AND P0, PT, |R0|, |R0|, PT ;  /* 0x400000000000720b */ /* 0x000fda0003f08200 */
[----:B------:R-:W-:Y:S01]  /*0170*/  @P0 FADD R6, R0, 2 ;  /* 0x4000000000060421 */ /* 0x000fe20000000000 */
[----:B------:R-:W-:Y:S06]  /*0180*/  @P0 BRA `(.L_x_1) ;  /* 0x0000000000f80947 */ /* 0x000fec0003800000 */
[C---:B------:R-:W-:Y:S01]  /*0190*/  FMUL R5, |R0|.reuse, 16777216 ;  /* 0x4b80000000057820 */ /* 0x040fe20000400200 */
[----:B------:R-:W-:Y:S02]  /*01a0*/  FSETP.GEU.AND P0, PT, |R0|, 1.175494350822287508e-38, PT ;  /* 0x008000000000780b */ /* 0x000fe40003f0e200 */
[----:B------:R-:W-:Y:S02]  /*01b0*/  MOV R10, 0x3a2c32e4 ;  /* 0x3a2c32e4000a7802 */ /* 0x000fe40000000f00 */
[----:B------:R-:W-:-:S04]  /*01c0*/  FSEL R5, R5, |R0|, !P0 ;  /* 0x4000000005057208 */ /* 0x000fc80004000000 */
[----:B------:R-:W-:-:S04]  /*01d0*/  IADD3 R4, PT, PT, R5, -0x3f3504f3, RZ ;  /* 0xc0cafb0d05047810 */ /* 0x000fc80007ffe0ff */
[----:B------:R-:W-:-:S04]  /*01e0*/  LOP3.LUT R4, R4, 0xff800000, RZ, 0xc0, !PT ;  /* 0xff80000004047812 */ /* 0x000fc800078ec0ff */
[-C--:B------:R-:W-:Y:S02]  /*01f0*/  IADD3 R5, PT, PT, R5, -R4.reuse, RZ ;  /* 0x8000000405057210 */ /* 0x080fe40007ffe0ff */
[----:B------:R-:W-:-:S03]  /*0200*/  I2FP.F32.S32 R4, R4 ;  /* 0x0000000400047245 */ /* 0x000fc60000201400 */
[C---:B------:R-:W-:Y:S01]  /*0210*/  FADD R7, R5.reuse, 1 ;  /* 0x3f80000005077421 */ /* 0x040fe20000000000 */
[----:B------:R-:W-:Y:S01]  /*0220*/  FADD R6, R5, -1 ;  /* 0xbf80000005067421 */ /* 0x000fe20000000000 */
[----:B------:R-:W-:Y:S02]  /*0230*/  FSEL R5, RZ, -24, P0 ;  /* 0xc1c00000ff057808 */ /* 0x000fe40000000000 */
[----:B------:R-:W-:Y:S01]  /*0240*/  FSETP.NEU.AND P0, PT, |R0|, +INF , PT ;  /* 0x7f8000000000780b */ /* 0x000fe20003f0d200 */
[----:B------:R-:W-:Y:S01]  /*0250*/  FADD R8, R6, R6 ;  /* 0x0000000606087221 */ /* 0x000fe20000000000 */
[----:B------:R-:W0:Y:S01]  /*0260*/  MUFU.RCP R7, R7 ;  /* 0x0000000700077308 */ /* 0x000e220000001000 */
[----:B------:R-:W-:Y:S01]  /*0270*/  FFMA R4, R4, 1.1920928955078125e-07, R5 ;  /* 0x3400000004047823 */ /* 0x000fe20000000005 */
[----:B------:R-:W-:-:S13]  /*0280*/  FSETP.NEU.AND P0, PT, R0, RZ, P0 ;  /* 0x000000ff0000720b */ /* 0x000fda000070d000 */
[----:B------:R-:W-:Y:S01]  /*0290*/  @!P0 FADD R0, R0, R0 ;  /* 0x0000000000008221 */ /* 0x000fe20000000000 */
[----:B0-----:R-:W-:-:S04]  /*02a0*/  FMUL R9, R7, R8 ;  /* 0x0000000807097220 */ /* 0x001fc80000400000 */
[----:B------:R-:W-:Y:S01]  /*02b0*/  FADD R8, R6, -R9 ;  /* 0x8000000906087221 */ /* 0x000fe20000000000 */
[CC--:B------:R-:W-:Y:S01]  /*02c0*/  FMUL R5, R9.reuse, R9.reuse ;  /* 0x0000000909057220 */ /* 0x0c0fe20000400000 */
[----:B------:R-:W-:Y:S02]  /*02d0*/  FFMA R13, R9, 1.4426950216293334961, R4 ;  /* 0x3fb8aa3b090d7823 */ /* 0x000fe40000000004 */
[----:B------:R-:W-:Y:S01]  /*02e0*/  FADD R11, R8, R8 ;  /* 0x00000008080b7221 */ /* 0x000fe20000000000 */
[C---:B------:R-:W-:Y:S01]  /*02f0*/  FFMA R8, R5.reuse, R10, 0.0032181653659790754318 ;  /* 0x3b52e7db05087423 */ /* 0x040fe2000000000a */
[----:B------:R-:W-:Y:S02]  /*0300*/  FADD R4, R4, -R13 ;  /* 0x8000000d04047221 */ /* 0x000fe40000000000 */
[----:B------:R-:W-:Y:S01]  /*0310*/  FFMA R6, R6, -R9, R11 ;  /* 0x8000000906067223 */ /* 0x000fe2000000000b */
[----:B------:R-:W-:Y:S01]  /*0320*/  FFMA R8, R5, R8, 0.018033718690276145935 ;  /* 0x3c93bb7305087423 */ /* 0x000fe20000000008 */
[----:B------:R-:W-:-:S02]  /*0330*/  FFMA R11, R9, 1.4426950216293334961, R4 ;  /* 0x3fb8aa3b090b7823 */ /* 0x000fc40000000004 */
[----:B------:R-:W-:Y:S01]  /*0340*/  FMUL R6, R7, R6 ;  /* 0x0000000607067220 */ /* 0x000fe20000400000 */
[----:B------:R-:W-:-:S03]  /*0350*/  FFMA R8, R5, R8, 0.12022458761930465698 ;  /* 0x3df6384f05087423 */ /* 0x000fc60000000008 */
[----:B------:R-:W-:Y:S01]  /*0360*/  FFMA R4, R6, 1.4426950216293334961, R11 ;  /* 0x3fb8aa3b06047823 */ /* 0x000fe2000000000b */
[----:B------:R-:W-:-:S03]  /*0370*/  FMUL R8, R5, R8 ;  /* 0x0000000805087220 */ /* 0x000fc60000400000 */
[----:B------:R-:W-:Y:S01]  /*0380*/  FFMA R7, R9, 1.9251366722983220825e-08, R4 ;  /* 0x32a55e3409077823 */ /* 0x000fe20000000004 */
[----:B------:R-:W-:-:S04]  /*0390*/  FMUL R5, R8, 3 ;  /* 0x4040000008057820 */ /* 0x000fc80000400000 */
[----:B------:R-:W-:Y:S01]  /*03a0*/  FFMA R5, R6, R5, R7 ;  /* 0x0000000506057223 */ /* 0x000fe20000000007 */
[----:B------:R-:W-:-:S03]  /*03b0*/  HFMA2 R7, -RZ, RZ, 0.64013671875, -15.109375 ;  /* 0x391fcb8eff077431 */ /* 0x000fc600000001ff */
[----:B------:R-:W-:-:S04]  /*03c0*/  FFMA R8, R9, R8, R5 ;  /* 0x0000000809087223 */ /* 0x000fc80000000005 */
[----:B------:R-:W-:-:S04]  /*03d0*/  FADD R4, R13, R8 ;  /* 0x000000080d047221 */ /* 0x000fc80000000000 */
[----:B------:R-:W-:Y:S01]  /*03e0*/  FMUL R5, R4, 2 ;  /* 0x4000000004057820 */ /* 0x000fe20000400000 */
[----:B------:R-:W-:-:S03]  /*03f0*/  FADD R13, -R13, R4 ;  /* 0x000000040d0d7221 */ /* 0x000fc60000000100 */
[----:B------:R-:W0:Y:S01]  /*0400*/  FRND R6, R5 ;  /* 0x0000000500067307 */ /* 0x000e220000201000 */
[----:B------:R-:W-:Y:S01]  /*0410*/  FADD R13, R8, -R13 ;  /* 0x8000000d080d7221 */ /* 0x000fe20000000000 */
[----:B------:R-:W-:Y:S01]  /*0420*/  FFMA R4, R4, 2, -R5 ;  /* 0x4000000004047823 */ /* 0x000fe20000000805 */
[----:B------:R-:W-:-:S03]  /*0430*/  FSETP.GT.AND P2, PT, |R5|, 152, PT ;  /* 0x431800000500780b */ /* 0x000fc60003f44200 */
[----:B------:R-:W-:Y:S01]  /*0440*/  FFMA R13, R13, 2, R4 ;  /* 0x400000000d0d7823 */ /* 0x000fe20000000004 */
[----:B0-----:R-:W-:Y:S01]  /*0450*/  FADD R4, R5, -R6 ;  /* 0x8000000605047221 */ /* 0x001fe20000000000 */
[----:B------:R-:W-:-:S03]  /*0460*/  FSETP.GT.AND P1, PT, R6, RZ, PT ;  /* 0x000000ff0600720b */ /* 0x000fc60003f24000 */
[----:B------:R-:W-:Y:S01]  /*0470*/  FADD R4, R4, R13 ;  /* 0x0000000d04047221 */ /* 0x000fe20000000000 */
[----:B------:R-:W-:Y:S02]  /*0480*/  SEL R6, RZ, 0x83000000, P1 ;  /* 0x83000000ff067807 */ /* 0x000fe40000800000 */
[----:B------:R-:W-:Y:S01]  /*0490*/  FSETP.GEU.AND P1, PT, R5, RZ, PT ;  /* 0x000000ff0500720b */ /* 0x000fe20003f2e000 */
[----:B------:R-:W-:Y:S01]  /*04a0*/  FFMA R7, R4, R7, 0.0013391353422775864601 ;  /* 0x3aaf85ed04077423 */ /* 0x000fe20000000007 */
[----:B------:R-:W-:-:S03]  /*04b0*/  IADD3 R8, PT, PT, R6, 0x7f000000, RZ ;  /* 0x7f00000006087810 */ /* 0x000fc60007ffe0ff */
[C---:B------:R-:W-:Y:S02]  /*04c0*/  FFMA R9, R4.reuse, R7, 0.0096188392490148544312 ;  /* 0x3c1d985604097423 */ /* 0x040fe40000000007 */
[----:B------:R-:W0:Y:S02]  /*04d0*/  F2I.NTZ R7, R5 ;  /* 0x0000000500077305 */ /* 0x000e240000203100 */
[----:B------:R-:W-:-:S04]  /*04e0*/  FFMA R9, R4, R9, 0.055503588169813156128 ;  /* 0x3d6357bb04097423 */ /* 0x000fc80000000009 */
[----:B------:R-:W-:-:S04]  /*04f0*/  FFMA R9, R4, R9, 0.24022644758224487305 ;  /* 0x3e75fdec04097423 */ /* 0x000fc80000000009 */
[----:B------:R-:W-:-:S04]  /*0500*/  FFMA R9, R4, R9, 0.69314718246459960938 ;  /* 0x3f31721804097423 */ /* 0x000fc80000000009 */
[----:B------:R-:W-:Y:S01]  /*0510*/  FFMA R9, R4, R9, 1 ;  /* 0x3f80000004097423 */ /* 0x000fe20000000009 */
[----:B0-----:R-:W-:Y:S02]  /*0520*/  LEA R7, R7, -R6, 0x17 ;  /* 0x8000000607077211 */ /* 0x001fe400078eb8ff */
[----:B------:R-:W-:Y:S01]  /*0530*/  FSEL R6, RZ, +INF , !P1 ;  /* 0x7f800000ff067808 */ /* 0x000fe20004800000 */
[----:B------:R-:W-:-:S04]  /*0540*/  FMUL R8, R8, R9 ;  /* 0x0000000908087220 */ /* 0x000fc80000400000 */
[----:B------:R-:W-:Y:S01]  /*0550*/  @!P2 FMUL R6, R7, R8 ;  /* 0x000000080706a220 */ /* 0x000fe20000400000 */
[----:B------:R-:W-:-:S07]  /*0560*/  @!P0 LOP3.LUT R6, R0, 0x7fffffff, RZ, 0xc0, !PT ;  /* 0x7fffffff00068812 */ /* 0x000fce00078ec0ff */
.L_x_1:
[----:B------:R-:W-:Y:S05]  /*0570*/  BSYNC.RECONVERGENT B0 ;  /* 0x0000000000007941 */ /* 0x000fea0003800200 */
.L_x_0:
[----:B------:R-:W0:Y:S01]  /*0580*/  LDCU.64 UR6, c[0x3][URZ] ;  /* 0x00c00000ff0677ac */ /* 0x000e220008000a00 */
[----:B------:R-:W0:Y:S01]  /*0590*/  F2F.F64.F32 R4, R6 ;  /* 0x0000000600047310 */ /* 0x000e220000201800 */
[----:B------:R-:W-:Y:S01]  /*05a0*/  BSSY.RECONVERGENT B0, `(.L_x_2) ;  /* 0x000000f000007945 */ /* 0x000fe20003800200 */
[----:B0-----:R-:W-:-:S10]  /*05b0*/  DADD R4, R4, UR6 ;  /* 0x0000000604047e29 */ /* 0x001fd40008000000 */
[----:B------:R-:W0:Y:S02]  /*05c0*/  F2F.F32.F64 R5, R4 ;  /* 0x0000000400057310 */ /* 0x000e240000301000 */
[----:B0-----:R-:W-:-:S06]  /*05d0*/  IADD3 R0, PT, PT, R5, -0xd000000, RZ ;  /* 0xf300000005007810 */ /* 0x001fcc0007ffe0ff */
[----:B------:R0:W1:Y:S01]  /*05e0*/  MUFU.RSQ R8, R5 ;  /* 0x0000000500087308 */ /* 0x0000620000001400 */
[----:B------:R-:W-:-:S13]  /*05f0*/  ISETP.GT.U32.AND P0, PT, R0, 0x727fffff, PT ;  /* 0x727fffff0000780c */ /* 0x000fda0003f04070 */
[----:B0-----:R-:W-:Y:S05]  /*0600*/  @!P0 BRA `(.L_x_3) ;  /* 0x0000000000108947 */ /* 0x001fea0003800000 */
[----:B------:R-:W-:-:S07]  /*0610*/  MOV R9, 0x630 ;  /* 0x0000063000097802 */ /* 0x000fce0000000f00 */
[----:B-1----:R-:W-:Y:S05]  /*0620*/  CALL.REL.NOINC `($__internal_0_$__cuda_sm20_sqrt_rn_f32_slowpath) ;  /* 0x0000000000347944 */ /* 0x002fea0003c00000 */
[----:B------:R-:W-:Y:S01]  /*0630*/  MOV R4, R0 ;  /* 0x0000000000047202 */ /* 0x000fe20000000f00 */
[----:B------:R-:W-:Y:S06]  /*0640*/  BRA `(.L_x_4) ;  /* 0x0000000000107947 */ /* 0x000fec0003800000 */
.L_x_3:
[----:B-1----:R-:W-:Y:S01]  /*0650*/  FMUL.FTZ R4, R5, R8 ;  /* 0x0000000805047220 */ /* 0x002fe20000410000 */
[----:B------:R-:W-:-:S03]  /*0660*/  FMUL.FTZ R0, R8, 0.5 ;  /* 0x3f00000008007820 */ /* 0x000fc60000410000 */
[----:B------:R-:W-:-:S04]  /*0670*/  FFMA R5, -R4, R4, R5 ;  /* 0x0000000404057223 */ /* 0x000fc80000000105 */
[----:B------:R-:W-:-:S07]  /*0680*/  FFMA R4, R5, R0, R4 ;  /* 0x0000000005047223 */ /* 0x000fce0000000004 */
.L_x_4:
[----:B------:R-:W-:Y:S05]  /*0690*/  BSYNC.RECONVERGENT B0 ;  /* 0x0000000000007941 */ /* 0x000fea0003800200 */
.L_x_2:
[----:B------:R-:W0:Y:S01]  /*06a0*/  LDCU.64 UR6, c[0x0][0x380] ;  /* 0x00007000ff0677ac */ /* 0x000e220008000a00 */
[----:B------:R-:W1:Y:S01]  /*06b0*/  F2F.F64.F32 R4, R4 ;  /* 0x0000000400047310 */ /* 0x000e620000201800 */
[----:B0-----:R-:W-:-:S04]  /*06c0*/  IADD3 R6, P0, PT, R3, UR6, RZ ;  /* 0x0000000603067c10 */ /* 0x001fc8000ff1e0ff */
[----:B------:R-:W-:-:S05]  /*06d0*/  IADD3.X R7, PT, PT, R2, UR7, RZ, P0, !PT ;  /* 0x0000000702077c10 */ /* 0x000fca00087fe4ff */
[----:B-1----:R-:W-:Y:S01]  /*06e0*/  STG.E.64 desc[UR4][R6.64], R4 ;  /* 0x0000000406007986 */ /* 0x002fe2000c101b04 */
[----:B------:R-:W-:Y:S05]  /*06f0*/  EXIT ;  /* 0x000000000000794d */ /* 0x000fea0003800000 */
        .weak           $__internal_0_$__cuda_sm20_sqrt_rn_f32_slowpath
        .type           $__internal_0_$__cuda_sm20_sqrt_rn_f32_slowpath,@function
        .size           $__internal_0_$__cuda_sm20_sqrt_rn_f32_slowpath,(.L_x_7 - $__internal_0_$__cuda_sm20_sqrt_rn_f32_slowpath)
$__internal_0_$__cuda_sm20_sqrt_rn_f32_slowpath:
[----:B------:R-:W-:-:S13]  /*0700*/  LOP3.LUT P0, RZ, R5, 0x7fffffff, RZ, 0xc0, !PT ;  /* 0x7fffffff05ff7812 */ /* 0x000fda000780c0ff */
[----:B------:R-:W-:Y:S01]  /*0710*/  @!P0 MOV R4, R5 ;  /* 0x0000000500048202 */ /* 0x000fe20000000f00 */
[----:B------:R-:W-:Y:S06]  /*0720*/  @!P0 BRA `(.L_x_5) ;  /* 0x0000000000448947 */ /* 0x000fec0003800000 */
[----:B------:R-:W-:Y:S02]  /*0730*/  FSETP.GEU.FTZ.AND P0, PT, R5, RZ, PT ;  /* 0x000000ff0500720b */ /* 0x000fe40003f1e000 */
[----:B------:R-:W-:-:S11]  /*0740*/  MOV R0, R5 ;  /* 0x0000000500007202 */ /* 0x000fd60000000f00 */
[----:B------:R-:W-:Y:S01]  /*0750*/  @!P0 MOV R4, 0x7fffffff ;  /* 0x7fffffff00048802 */ /* 0x000fe20000000f00 */
[----:B------:R-:W-:Y:S06]  /*0760*/  @!P0 BRA `(.L_x_5) ;  /* 0x0000000000348947 */ /* 0x000fec0003800000 */
[----:B------:R-:W-:-:S13]  /*0770*/  FSETP.GTU.FTZ.AND P0, PT, |R0|, +INF , PT ;  /* 0x7f8000000000780b */ /* 0x000fda0003f1c200 */
[----:B------:R-:W-:Y:S01]  /*0780*/  @P0 FADD.FTZ R4, R0, 1 ;  /* 0x3f80000000040421 */ /* 0x000fe20000010000 */
[----:B------:R-:W-:Y:S06]  /*0790*/  @P0 BRA `(.L_x_5) ;  /* 0x0000000000280947 */ /* 0x000fec0003800000 */
[----:B------:R-:W-:-:S13]  /*07a0*/  FSETP.NEU.FTZ.AND P0, PT, |R0|, +INF , PT ;  /* 0x7f8000000000780b */ /* 0x000fda0003f1d200 */
[----:B------:R-:W-:-:S04]  /*07b0*/  @P0 FFMA R5, R0, 1.84467440737095516160e+19, RZ ;  /* 0x5f80000000050823 */ /* 0x000fc800000000ff */
[----:B------:R-:W0:Y:S02]  /*07c0*/  @P0 MUFU.RSQ R4, R5 ;  /* 0x0000000500040308 */ /* 0x000e240000001400 */
[----:B0-----:R-:W-:Y:S01]  /*07d0*/  @P0 FMUL.FTZ R6, R5, R4 ;  /* 0x0000000405060220 */ /* 0x001fe20000410000 */
[----:B------:R-:W-:Y:S01]  /*07e0*/  @P0 FMUL.FTZ R8, R4, 0.5 ;  /* 0x3f00000004080820 */ /* 0x000fe20000410000 */
[----:B------:R-:W-:Y:S02]  /*07f0*/  @!P0 MOV R4, R0 ;  /* 0x0000000000048202 */ /* 0x000fe40000000f00 */
[----:B------:R-:W-:-:S04]  /*0800*/  @P0 FADD.FTZ R7, -R6, -RZ ;  /* 0x800000ff06070221 */ /* 0x000fc80000010100 */
[----:B------:R-:W-:-:S04]  /*0810*/  @P0 FFMA R7, R6, R7, R5 ;  /* 0x0000000706070223 */ /* 0x000fc80000000005 */
[----:B------:R-:W-:-:S04]  /*0820*/  @P0 FFMA R7, R7, R8, R6 ;  /* 0x0000000807070223 */ /* 0x000fc80000000006 */
[----:B------:R-:W-:-:S07]  /*0830*/  @P0 FMUL.FTZ R4, R7, 2.3283064365386962891e-10 ;  /* 0x2f80000007040820 */ /* 0x000fce0000410000 */
.L_x_5:
[----:B------:R-:W-:Y:S01]  /*0840*/  HFMA2 R5, -RZ, RZ, 0, 0 ;  /* 0x00000000ff057431 */ /* 0x000fe200000001ff */
[----:B------:R-:W-:Y:S02]  /*0850*/  MOV R0, R4 ;  /* 0x0000000400007202 */ /* 0x000fe40000000f00 */
[----:B------:R-:W-:-:S04]  /*0860*/  MOV R4, R9 ;  /* 0x0000000900047202 */ /* 0x000fc80000000f00 */
[----:B------:R-:W-:Y:S05]  /*0870*/  RET.REL.NODEC R4 `(_Z23kernel_compute_distancePdPKdm) ;  /* 0xfffffff404e07950 */ /* 0x000fea0003c3ffff */
.L_x_6:
[----:B------:R-:W-:-:S00]  /*0880*/  BRA `(.L_x_6) ;  /* 0xfffffffc00fc7947 */ /* 0x000fc0000383ffff */
[----:B------:R-:W-:-:S00]  /*0890*/  NOP ;  /* 0x0000000000007918 */ /* 0x000fc00000000000 */
        /* <DEDUP_REMOVED lines=14> */
.L_x_7:


//--------------------- .nv.shared.reserved.0     --------------------------
	.section	.nv.shared.reserved.0,"aw",@nobits
	.weak		__nv_reservedSMEM_offset_0_alias
	.size		__nv_reservedSMEM_offset_0_alias, 0, 64
	.other		__nv_reservedSMEM_offset_0_alias,@"STO_CUDA_RESERVED_SHARED STV_DEFAULT"
__nv_reservedSMEM_offset_0_alias:
	.zero		0
	.zero		64


//--------------------- .nv.constant0._Z23kernel_compute_distancePdPKdm --------------------------
	.section	.nv.constant0._Z23kernel_compute_distancePdPKdm,"a",@progbits
	.sectionflags	@""
	.align	4
.nv.constant0._Z23kernel_compute_distancePdPKdm:
	.zero		920


//--------------------- SYMBOLS --------------------------

	.type		.nv.reservedSmem.offset0,@object
	.size		.nv.reservedSmem.offset0,0x4
